	.headerflags	@"EF_CUDA_TEXMODE_UNIFIED EF_CUDA_64BIT_ADDRESS EF_CUDA_ACCELERATORS EF_CUDA_SM90 EF_CUDA_VIRTUAL_SM(EF_CUDA_SM90)"
	.elftype	@"ET_EXEC"


//--------------------- .nv.info                  --------------------------
	.section	.nv.info,"",@"SHT_CUDA_INFO"
	.align	4


	//----- nvinfo : EIATTR_REGCOUNT
	.align		4
        /*0000*/ 	.byte	0x04, 0x2f
        /*0002*/ 	.short	(.L_3 - .L_2)
	.align		4
.L_2:
        /*0004*/ 	.word	index@(triton_poi_fused_add_convolution_div_max_pool2d_with_indices_relu_sqrt_sub_27)
        /*0008*/ 	.word	0x00000014


	//----- nvinfo : EIATTR_MIN_STACK_SIZE
	.align		4
.L_3:
        /*000c*/ 	.byte	0x04, 0x12
        /*000e*/ 	.short	(.L_5 - .L_4)
	.align		4
.L_4:
        /*0010*/ 	.word	index@(triton_poi_fused_add_convolution_div_max_pool2d_with_indices_relu_sqrt_sub_27)
        /*0014*/ 	.word	0x00000000


	//----- nvinfo : EIATTR_FRAME_SIZE
	.align		4
.L_5:
        /*0018*/ 	.byte	0x04, 0x11
        /*001a*/ 	.short	(.L_7 - .L_6)
	.align		4
.L_6:
        /*001c*/ 	.word	index@(triton_poi_fused_add_convolution_div_max_pool2d_with_indices_relu_sqrt_sub_27)
        /*0020*/ 	.word	0x00000000


	//----- nvinfo : EIATTR_MIN_STACK_SIZE
	.align		4
.L_7:
        /*0024*/ 	.byte	0x04, 0x12
        /*0026*/ 	.short	(.L_9 - .L_8)
	.align		4
.L_8:
        /*0028*/ 	.word	index@(triton_poi_fused_add_convolution_div_max_pool2d_with_indices_relu_sqrt_sub_27)
        /*002c*/ 	.word	0x00000000
.L_9:


//--------------------- .nv.info.triton_poi_fused_add_convolution_div_max_pool2d_with_indices_relu_sqrt_sub_27 --------------------------
	.section	.nv.info.triton_poi_fused_add_convolution_div_max_pool2d_with_indices_relu_sqrt_sub_27,"",@"SHT_CUDA_INFO"
	.sectionflags	@""
	.align	4


	//----- nvinfo : EIATTR_CUDA_API_VERSION
	.align		4
        /*0000*/ 	.byte	0x04, 0x37
        /*0002*/ 	.short	(.L_11 - .L_10)
.L_10:
        /*0004*/ 	.word	0x0000007c


	//----- nvinfo : EIATTR_KPARAM_INFO
	.align		4
.L_11:
        /*0008*/ 	.byte	0x04, 0x17
        /*000a*/ 	.short	(.L_13 - .L_12)
.L_12:
        /*000c*/ 	.word	0x00000000
        /*0010*/ 	.short	0x0005
        /*0012*/ 	.short	0x0024
        /*0014*/ 	.byte	0x00, 0xf0, 0x11, 0x00


	//----- nvinfo : EIATTR_KPARAM_INFO
	.align		4
.L_13:
        /*0018*/ 	.byte	0x04, 0x17
        /*001a*/ 	.short	(.L_15 - .L_14)
.L_14:
        /*001c*/ 	.word	0x00000000
        /*0020*/ 	.short	0x0004
        /*0022*/ 	.short	0x0020
        /*0024*/ 	.byte	0x00, 0xf0, 0x11, 0x00


	//----- nvinfo : EIATTR_KPARAM_INFO
	.align		4
.L_15:
        /*0028*/ 	.byte	0x04, 0x17
        /*002a*/ 	.short	(.L_17 - .L_16)
.L_16:
        /*002c*/ 	.word	0x00000000
        /*0030*/ 	.short	0x0003
        /*0032*/ 	.short	0x0018
        /*0034*/ 	.byte	0x00, 0xf4, 0x21, 0x00


	//----- nvinfo : EIATTR_KPARAM_INFO
	.align		4
.L_17:
        /*0038*/ 	.byte	0x04, 0x17
        /*003a*/ 	.short	(.L_19 - .L_18)
.L_18:
        /*003c*/ 	.word	0x00000000
        /*0040*/ 	.short	0x0002
        /*0042*/ 	.short	0x0010
        /*0044*/ 	.byte	0x00, 0xf4, 0x21, 0x00


	//----- nvinfo : EIATTR_KPARAM_INFO
	.align		4
.L_19:
        /*0048*/ 	.byte	0x04, 0x17
        /*004a*/ 	.short	(.L_21 - .L_20)
.L_20:
        /*004c*/ 	.word	0x00000000
        /*0050*/ 	.short	0x0001
        /*0052*/ 	.short	0x0008
        /*0054*/ 	.byte	0x00, 0xf4, 0x21, 0x00


	//----- nvinfo : EIATTR_KPARAM_INFO
	.align		4
.L_21:
        /*0058*/ 	.byte	0x04, 0x17
        /*005a*/ 	.short	(.L_23 - .L_22)
.L_22:
        /*005c*/ 	.word	0x00000000
        /*0060*/ 	.short	0x0000
        /*0062*/ 	.short	0x0000
        /*0064*/ 	.byte	0x00, 0xf4, 0x21, 0x00


	//----- nvinfo : EIATTR_SPARSE_MMA_MASK
	.align		4
.L_23:
        /*0068*/ 	.byte	0x03, 0x50
        /*006a*/ 	.short	0x0000


	//----- nvinfo : EIATTR_MAXREG_COUNT
	.align		4
        /*006c*/ 	.byte	0x03, 0x1b
        /*006e*/ 	.short	0x00ff


	//----- nvinfo : EIATTR_EXIT_INSTR_OFFSETS
	.align		4
        /*0070*/ 	.byte	0x04, 0x1c
        /*0072*/ 	.short	(.L_25 - .L_24)


	//   ....[0]....
.L_24:
        /*0074*/ 	.word	0x00000540


	//   ....[1]....
        /*0078*/ 	.word	0x00000560


	//----- nvinfo : EIATTR_REQNTID
	.align		4
.L_25:
        /*007c*/ 	.byte	0x04, 0x10
        /*007e*/ 	.short	(.L_27 - .L_26)
.L_26:
        /*0080*/ 	.word	0x00000080
        /*0084*/ 	.word	0x00000001
        /*0088*/ 	.word	0x00000001


	//----- nvinfo : EIATTR_CBANK_PARAM_SIZE
	.align		4
.L_27:
        /*008c*/ 	.byte	0x03, 0x19
        /*008e*/ 	.short	0x0028


	//----- nvinfo : EIATTR_PARAM_CBANK
	.align		4
        /*0090*/ 	.byte	0x04, 0x0a
        /*0092*/ 	.short	(.L_29 - .L_28)
	.align		4
.L_28:
        /*0094*/ 	.word	index@(.nv.constant0.triton_poi_fused_add_convolution_div_max_pool2d_with_indices_relu_sqrt_sub_27)
        /*0098*/ 	.short	0x0210
        /*009a*/ 	.short	0x0028


	//----- nvinfo : EIATTR_SW_WAR
	.align		4
.L_29:
        /*009c*/ 	.byte	0x04, 0x36
        /*009e*/ 	.short	(.L_31 - .L_30)
.L_30:
        /*00a0*/ 	.word	0x00000008
.L_31:


//--------------------- .nv.callgraph             --------------------------
	.section	.nv.callgraph,"",@"SHT_CUDA_CALLGRAPH"
	.align	4
	.sectionentsize	8
	.align		4
        /*0000*/ 	.word	0x00000000
	.align		4
        /*0004*/ 	.word	0xffffffff
	.align		4
        /*0008*/ 	.word	0x00000000
	.align		4
        /*000c*/ 	.word	0xfffffffe
	.align		4
        /*0010*/ 	.word	0x00000000
	.align		4
        /*0014*/ 	.word	0xfffffffd
	.align		4
        /*0018*/ 	.word	0x00000000
	.align		4
        /*001c*/ 	.word	0xfffffffc


//--------------------- .nv.constant4             --------------------------
	.section	.nv.constant4,"a",@progbits
	.align	8
	.align		8
.nv.constant4:
        /*0000*/ 	.dword	_$_str
	.align		8
        /*0008*/ 	.dword	_$_str_$_2


//--------------------- .text.triton_poi_fused_add_convolution_div_max_pool2d_with_indices_relu_sqrt_sub_27 --------------------------
	.section	.text.triton_poi_fused_add_convolution_div_max_pool2d_with_indices_relu_sqrt_sub_27,"ax",@progbits
	.sectionflags	@"SHF_BARRIERS=1"
	.align	128
        .global         triton_poi_fused_add_convolution_div_max_pool2d_with_indices_relu_sqrt_sub_27
        .type           triton_poi_fused_add_convolution_div_max_pool2d_with_indices_relu_sqrt_sub_27,@function
        .size           triton_poi_fused_add_convolution_div_max_pool2d_with_indices_relu_sqrt_sub_27,(.L_x_1 - triton_poi_fused_add_convolution_div_max_pool2d_with_indices_relu_sqrt_sub_27)
        .other          triton_poi_fused_add_convolution_div_max_pool2d_with_indices_relu_sqrt_sub_27,@"STO_CUDA_ENTRY STV_DEFAULT"
triton_poi_fused_add_convolution_div_max_pool2d_with_indices_relu_sqrt_sub_27:
.text.triton_poi_fused_add_convolution_div_max_pool2d_with_indices_relu_sqrt_sub_27:
[----:B------:R-:W0:Y:S02]  /*0000*/  LDC R1, c[0x0][0x28] ;  /* 0x00000a00ff017b82 */ /* 0x000e240000000800 */
[----:B------:R-:W1:Y:S01]  /*0010*/  S2R R0, SR_TID.X ;  /* 0x0000000000007919 */ /* 0x000e620000002100 */
[----:B------:R-:W2:Y:S01]  /*0020*/  S2UR UR4, SR_CTAID.X ;  /* 0x00000000000479c3 */ /* 0x000ea20000002500 */
[----:B------:R-:W-:Y:S01]  /*0030*/  ULDC.64 UR6, c[0x0][0x208] ;  /* 0x0000820000067ab9 */ /* 0x000fe20000000a00 */
[----:B------:R-:W3:Y:S06]  /*0040*/  S2R R3, SR_CTAID.Y ;  /* 0x0000000000037919 */ /* 0x000eec0000002600 */
[----:B------:R-:W4:Y:S08]  /*0050*/  LDC.64 R8, c[0x0][0x210] ;  /* 0x00008400ff087b82 */ /* 0x000f300000000a00 */
[----:B------:R-:W5:Y:S01]  /*0060*/  LDC.64 R4, c[0x0][0x218] ;  /* 0x00008600ff047b82 */ /* 0x000f620000000a00 */
[----:B--2---:R-:W-:Y:S01]  /*0070*/  USHF.L.U32 UR4, UR4, 0x4, URZ ;  /* 0x0000000404047899 */ /* 0x004fe2000800063f */
[----:B-1----:R-:W-:Y:S01]  /*0080*/  IMAD.SHL.U32 R2, R0, 0x2, RZ ;  /* 0x0000000200027824 */ /* 0x002fe200078e00ff */
[----:B------:R-:W-:Y:S01]  /*0090*/  SHF.R.U32.HI R6, RZ, 0x3, R0 ;  /* 0x00000003ff067819 */ /* 0x000fe20000011600 */
[----:B---3--:R-:W-:Y:S01]  /*00a0*/  IMAD.SHL.U32 R7, R3, 0x10, RZ ;  /* 0x0000001003077824 */ /* 0x008fe200078e00ff */
[----:B------:R-:W-:-:S02]  /*00b0*/  SHF.R.S32.HI R12, RZ, 0x1b, R3 ;  /* 0x0000001bff0c7819 */ /* 0x000fc40000011403 */
[----:B------:R-:W-:Y:S02]  /*00c0*/  LOP3.LUT R10, R2, 0xe, RZ, 0xc0, !PT ;  /* 0x0000000e020a7812 */ /* 0x000fe400078ec0ff */
[----:B------:R-:W-:Y:S01]  /*00d0*/  SGXT R12, R12, 0x1 ;  /* 0x000000010c0c781a */ /* 0x000fe20000000200 */
[----:B------:R-:W1:Y:S01]  /*00e0*/  LDC.64 R2, c[0x0][0x220] ;  /* 0x00008800ff027b82 */ /* 0x000e620000000a00 */
[C---:B------:R-:W-:Y:S02]  /*00f0*/  LOP3.LUT R11, R7.reuse, R10, RZ, 0xfc, !PT ;  /* 0x0000000a070b7212 */ /* 0x040fe400078efcff */
[----:B------:R-:W-:Y:S02]  /*0100*/  SGXT.U32 R6, R6, 0x4 ;  /* 0x000000040606781a */ /* 0x000fe40000000000 */
[----:B------:R-:W-:Y:S02]  /*0110*/  LEA.HI R13, R12, R11, RZ, 0x9 ;  /* 0x0000000b0c0d7211 */ /* 0x000fe400078f48ff */
[----:B------:R-:W-:-:S02]  /*0120*/  LOP3.LUT R7, R7, R6, RZ, 0xfc, !PT ;  /* 0x0000000607077212 */ /* 0x000fc400078efcff */
[C---:B------:R-:W-:Y:S01]  /*0130*/  LOP3.LUT R14, R13.reuse, 0xfffffe00, RZ, 0xc0, !PT ;  /* 0xfffffe000d0e7812 */ /* 0x040fe200078ec0ff */
[----:B------:R-:W-:Y:S01]  /*0140*/  IMAD.SHL.U32 R13, R13, 0x10, RZ ;  /* 0x000000100d0d7824 */ /* 0x000fe200078e00ff */
[----:B------:R-:W-:Y:S02]  /*0150*/  LEA.HI R12, R12, R7, RZ, 0x9 ;  /* 0x000000070c0c7211 */ /* 0x000fe400078f48ff */
[----:B------:R-:W-:Y:S01]  /*0160*/  LOP3.LUT R10, R10, UR4, RZ, 0xfc, !PT ;  /* 0x000000040a0a7c12 */ /* 0x000fe2000f8efcff */
[----:B------:R-:W-:Y:S01]  /*0170*/  IMAD.IADD R14, R11, 0x1, -R14 ;  /* 0x000000010b0e7824 */ /* 0x000fe200078e0a0e */
[----:B------:R-:W-:Y:S02]  /*0180*/  LOP3.LUT R11, R6, UR4, RZ, 0xfc, !PT ;  /* 0x00000004060b7c12 */ /* 0x000fe4000f8efcff */
[----:B------:R-:W-:Y:S02]  /*0190*/  LOP3.LUT R16, R13, 0xffffe000, RZ, 0xc0, !PT ;  /* 0xffffe0000d107812 */ /* 0x000fe400078ec0ff */
[----:B------:R-:W-:Y:S01]  /*01a0*/  SHF.R.S32.HI R13, RZ, 0x9, R12 ;  /* 0x00000009ff0d7819 */ /* 0x000fe2000001140c */
[C---:B------:R-:W-:Y:S01]  /*01b0*/  IMAD R15, R11.reuse, 0x200, R14 ;  /* 0x000002000b0f7824 */ /* 0x040fe200078e020e */
[----:B------:R-:W-:-:S02]  /*01c0*/  ISETP.GE.AND P1, PT, R11, 0x10, PT ;  /* 0x000000100b00780c */ /* 0x000fc40003f26270 */
[----:B------:R-:W-:Y:S01]  /*01d0*/  ISETP.GE.AND P0, PT, R10, 0x10, PT ;  /* 0x000000100a00780c */ /* 0x000fe20003f06270 */
[----:B------:R-:W-:Y:S02]  /*01e0*/  IMAD.IADD R15, R15, 0x1, R16 ;  /* 0x000000010f0f7824 */ /* 0x000fe400078e0210 */
[----:B------:R-:W-:Y:S02]  /*01f0*/  IMAD R17, R13, 0x10, R10 ;  /* 0x000000100d117824 */ /* 0x000fe400078e020a */
[----:B----4-:R-:W-:-:S04]  /*0200*/  IMAD.WIDE R12, R15, 0x4, R8 ;  /* 0x000000040f0c7825 */ /* 0x010fc800078e0208 */
[----:B-----5:R-:W-:Y:S01]  /*0210*/  IMAD.WIDE R8, R14, 0x4, R4 ;  /* 0x000000040e087825 */ /* 0x020fe200078e0204 */
[----:B------:R-:W-:-:S03]  /*0220*/  CS2R R4, SRZ ;  /* 0x0000000000047805 */ /* 0x000fc6000001ff00 */
[----:B-1----:R-:W-:Y:S01]  /*0230*/  IMAD.WIDE R14, R17, 0x4, R2 ;  /* 0x00000004110e7825 */ /* 0x002fe200078e0202 */
[----:B------:R-:W-:Y:S01]  /*0240*/  CS2R R2, SRZ ;  /* 0x0000000000027805 */ /* 0x000fe2000001ff00 */
[----:B------:R-:W2:Y:S04]  /*0250*/  LDG.E.EL.64 R8, desc[UR6][R8.64] ;  /* 0x0000000608087981 */ /* 0x000ea8000c2e1b00 */
[----:B------:R-:W2:Y:S04]  /*0260*/  @!P1 LDG.E.EL.64 R4, desc[UR6][R12.64] ;  /* 0x000000060c049981 */ /* 0x000ea8000c2e1b00 */
[----:B------:R1:W3:Y:S01]  /*0270*/  @!P0 LDG.E.EL.64 R2, desc[UR6][R14.64] ;  /* 0x000000060e028981 */ /* 0x0002e2000c2e1b00 */
[----:B------:R-:W4:Y:S01]  /*0280*/  S2UR UR5, SR_CgaCtaId ;  /* 0x00000000000579c3 */ /* 0x000f220000008800 */
[----:B------:R-:W-:Y:S01]  /*0290*/  IMAD.SHL.U32 R11, R0, 0x20, RZ ;  /* 0x00000020000b7824 */ /* 0x000fe200078e00ff */
[----:B------:R-:W-:-:S04]  /*02a0*/  UMOV UR4, 0x400 ;  /* 0x0000040000047882 */ /* 0x000fc80000000000 */
[----:B------:R-:W-:-:S04]  /*02b0*/  LOP3.LUT R11, R11, 0xe0, RZ, 0xc0, !PT ;  /* 0x000000e00b0b7812 */ /* 0x000fc800078ec0ff */
[C---:B------:R-:W-:Y:S02]  /*02c0*/  LOP3.LUT R16, R11.reuse, 0x10, RZ, 0xfc, !PT ;  /* 0x000000100b107812 */ /* 0x040fe400078efcff */
[----:B------:R-:W-:Y:S01]  /*02d0*/  LOP3.LUT R6, R11, R6, RZ, 0xfc, !PT ;  /* 0x000000060b067212 */ /* 0x000fe200078efcff */
[----:B----4-:R-:W-:-:S06]  /*02e0*/  UPRMT UR4, UR5, 0x654, UR4 ;  /* 0x0000065405047896 */ /* 0x010fcc0008000004 */
[----:B------:R-:W-:Y:S02]  /*02f0*/  LEA.HI R11, R11, UR4, RZ, 0x1e ;  /* 0x000000040b0b7c11 */ /* 0x000fe4000f8ff0ff */
[----:B-1----:R-:W-:-:S03]  /*0300*/  LEA.HI R15, R16, UR4, RZ, 0x1e ;  /* 0x00000004100f7c11 */ /* 0x002fc6000f8ff0ff */
[C---:B------:R-:W-:Y:S02]  /*0310*/  IMAD R11, R6.reuse, 0x4, R11 ;  /* 0x00000004060b7824 */ /* 0x040fe400078e020b */
[----:B------:R-:W-:Y:S02]  /*0320*/  IMAD R6, R6, 0x4, R15 ;  /* 0x0000000406067824 */ /* 0x000fe400078e020f */
[----:B------:R-:W-:Y:S01]  /*0330*/  IMAD R7, R7, 0x10, R10 ;  /* 0x0000001007077824 */ /* 0x000fe200078e020a */
[----:B--2---:R-:W-:Y:S01]  /*0340*/  FSETP.GEU.AND P1, PT, R4, -R8, PT ;  /* 0x800000080400720b */ /* 0x004fe20003f2e000 */
[----:B------:R-:W-:Y:S01]  /*0350*/  FADD R4, R8, R4 ;  /* 0x0000000408047221 */ /* 0x000fe20000000000 */
[----:B------:R-:W-:Y:S01]  /*0360*/  FSETP.GEU.AND P2, PT, R5, -R9, PT ;  /* 0x800000090500720b */ /* 0x000fe20003f4e000 */
[----:B------:R-:W-:-:S03]  /*0370*/  FADD R5, R9, R5 ;  /* 0x0000000509057221 */ /* 0x000fc60000000000 */
[----:B------:R-:W-:Y:S02]  /*0380*/  FSEL R4, R4, RZ, P1 ;  /* 0x000000ff04047208 */ /* 0x000fe40000800000 */
[----:B------:R-:W-:-:S03]  /*0390*/  FSEL R5, R5, RZ, P2 ;  /* 0x000000ff05057208 */ /* 0x000fc60001000000 */
[----:B------:R1:W-:Y:S04]  /*03a0*/  STS [R11], R4 ;  /* 0x000000040b007388 */ /* 0x0003e80000000800 */
[----:B------:R-:W-:Y:S01]  /*03b0*/  STS [R6+0x40], R5 ;  /* 0x0000400506007388 */ /* 0x000fe20000000800 */
[----:B------:R-:W-:Y:S01]  /*03c0*/  SHF.R.U32.HI R8, RZ, 0x1, R0 ;  /* 0x00000001ff087819 */ /* 0x000fe20000011600 */
[----:B------:R-:W-:Y:S01]  /*03d0*/  IMAD.SHL.U32 R0, R0, 0x8, RZ ;  /* 0x0000000800007824 */ /* 0x000fe200078e00ff */
[----:B---3--:R-:W2:Y:S02]  /*03e0*/  MUFU.SQRT R2, R2 ;  /* 0x0000000200027308 */ /* 0x008ea40000002000 */
[----:B------:R-:W-:Y:S02]  /*03f0*/  LOP3.LUT R8, R8, 0x3c, RZ, 0xc0, !PT ;  /* 0x0000003c08087812 */ /* 0x000fe400078ec0ff */
[----:B------:R-:W-:-:S04]  /*0400*/  LOP3.LUT R9, R0, 0x3f8, RZ, 0xc0, !PT ;  /* 0x000003f800097812 */ /* 0x000fc800078ec0ff */
[----:B------:R-:W3:Y:S01]  /*0410*/  MUFU.SQRT R3, R3 ;  /* 0x0000000300037308 */ /* 0x000ee20000002000 */
[----:B------:R-:W-:Y:S01]  /*0420*/  IADD3 R8, R9, UR4, R8 ;  /* 0x0000000409087c10 */ /* 0x000fe2000fffe008 */
[----:B------:R-:W-:Y:S01]  /*0430*/  BAR.SYNC.DEFER_BLOCKING 0x0 ;  /* 0x0000000000007b1d */ /* 0x000fe20000010000 */
[----:B--2---:R-:W-:Y:S01]  /*0440*/  FADD R0, R2, 1.00000001335143196e-10 ;  /* 0x2edbe6ff02007421 */ /* 0x004fe20000000000 */
[----:B---3--:R-:W-:-:S04]  /*0450*/  FADD R9, R3, 1.00000001335143196e-10 ;  /* 0x2edbe6ff03097421 */ /* 0x008fc80000000000 */
[----:B------:R-:W2:Y:S04]  /*0460*/  LDS R12, [R8] ;  /* 0x00000000080c7984 */ /* 0x000ea80000000800 */
[----:B------:R-:W3:Y:S01]  /*0470*/  LDS R13, [R8+0x4] ;  /* 0x00000400080d7984 */ /* 0x000ee20000000800 */
[----:B------:R-:W-:Y:S01]  /*0480*/  FSETP.GT.AND P1, PT, R0, 8.50705917302346158658e+37, PT ;  /* 0x7e8000000000780b */ /* 0x000fe20003f24000 */
[----:B------:R-:W4:Y:S01]  /*0490*/  LDC.64 R2, c[0x0][0x228] ;  /* 0x00008a00ff027b82 */ /* 0x000f220000000a00 */
[----:B------:R-:W-:-:S11]  /*04a0*/  FSETP.GT.AND P2, PT, R9, 8.50705917302346158658e+37, PT ;  /* 0x7e8000000900780b */ /* 0x000fd60003f44000 */
[----:B------:R-:W-:Y:S02]  /*04b0*/  @P1 FMUL R0, R0, 0.25 ;  /* 0x3e80000000001820 */ /* 0x000fe40000400000 */
[----:B------:R-:W-:Y:S02]  /*04c0*/  @P2 FMUL R9, R9, 0.25 ;  /* 0x3e80000009092820 */ /* 0x000fe40000400000 */
[----:B-1----:R-:W1:Y:S08]  /*04d0*/  MUFU.RCP R11, R0 ;  /* 0x00000000000b7308 */ /* 0x002e700000001000 */
[----:B------:R-:W5:Y:S01]  /*04e0*/  MUFU.RCP R4, R9 ;  /* 0x0000000900047308 */ /* 0x000f620000001000 */
[----:B----4-:R-:W-:-:S04]  /*04f0*/  IMAD.WIDE R2, R7, 0x4, R2 ;  /* 0x0000000407027825 */ /* 0x010fc800078e0202 */
[----:B--2---:R-:W-:Y:S01]  /*0500*/  @P1 FMUL R12, R12, 0.25 ;  /* 0x3e8000000c0c1820 */ /* 0x004fe20000400000 */
[----:B---3--:R-:W-:-:S03]  /*0510*/  @P2 FMUL R13, R13, 0.25 ;  /* 0x3e8000000d0d2820 */ /* 0x008fc60000400000 */
[----:B-1----:R-:W-:Y:S01]  /*0520*/  FMUL R12, R11, R12 ;  /* 0x0000000c0b0c7220 */ /* 0x002fe20000400000 */
[----:B-----5:R-:W-:Y:S01]  /*0530*/  FMUL R13, R4, R13 ;  /* 0x0000000d040d7220 */ /* 0x020fe20000400000 */
[----:B------:R-:W-:Y:S06]  /*0540*/  @P0 EXIT ;  /* 0x000000000000094d */ /* 0x000fec0003800000 */
[----:B------:R-:W-:Y:S01]  /*0550*/  STG.E.64 desc[UR6][R2.64], R12 ;  /* 0x0000000c02007986 */ /* 0x000fe2000c101b06 */
[----:B------:R-:W-:Y:S05]  /*0560*/  EXIT ;  /* 0x000000000000794d */ /* 0x000fea0003800000 */
.L_x_0:
[----:B------:R-:W-:-:S00]  /*0570*/  BRA `(.L_x_0) ;  /* 0xfffffffc00fc7947 */ /* 0x000fc0000383ffff */
[----:B------:R-:W-:-:S00]  /*0580*/  NOP ;  /* 0x0000000000007918 */ /* 0x000fc00000000000 */
[----:B------:R-:W-:-:S00]  /*0590*/  NOP ;  /* 0x0000000000007918 */ /* 0x000fc00000000000 */
[----:B------:R-:W-:-:S00]  /*05a0*/  NOP ;  /* 0x0000000000007918 */ /* 0x000fc00000000000 */
[----:B------:R-:W-:-:S00]  /*05b0*/  NOP ;  /* 0x0000000000007918 */ /* 0x000fc00000000000 */
[----:B------:R-:W-:-:S00]  /*05c0*/  NOP ;  /* 0x0000000000007918 */ /* 0x000fc00000000000 */
[----:B------:R-:W-:-:S00]  /*05d0*/  NOP ;  /* 0x0000000000007918 */ /* 0x000fc00000000000 */
[----:B------:R-:W-:-:S00]  /*05e0*/  NOP ;  /* 0x0000000000007918 */ /* 0x000fc00000000000 */
[----:B------:R-:W-:-:S00]  /*05f0*/  NOP ;  /* 0x0000000000007918 */ /* 0x000fc00000000000 */
.L_x_1:


//--------------------- .nv.global.init           --------------------------
	.section	.nv.global.init,"aw",@progbits
.nv.global.init:
	.type		_$_str,@object
	.size		_$_str,(_$_str_$_2 - _$_str)
_$_str:
        /*0000*/ 	.byte	0x5f, 0x5f, 0x43, 0x55, 0x44, 0x41, 0x5f, 0x46, 0x54, 0x5a, 0x00
	.type		_$_str_$_2,@object
	.size		_$_str_$_2,(.L_1 - _$_str_$_2)
_$_str_$_2:
        /*000b*/ 	.byte	0x5f, 0x5f, 0x43, 0x55, 0x44, 0x41, 0x5f, 0x50, 0x52, 0x45, 0x43, 0x5f, 0x53, 0x51, 0x52, 0x54
        /*001b*/ 	.byte	0x00
.L_1:


//--------------------- .nv.shared.triton_poi_fused_add_convolution_div_max_pool2d_with_indices_relu_sqrt_sub_27 --------------------------
	.section	.nv.shared.triton_poi_fused_add_convolution_div_max_pool2d_with_indices_relu_sqrt_sub_27,"aw",@nobits
	.sectionflags	@""
	.align	16
	.zero		1024


//--------------------- .nv.constant0.triton_poi_fused_add_convolution_div_max_pool2d_with_indices_relu_sqrt_sub_27 --------------------------
	.section	.nv.constant0.triton_poi_fused_add_convolution_div_max_pool2d_with_indices_relu_sqrt_sub_27,"a",@progbits
	.sectionflags	@""
	.align	4
.nv.constant0.triton_poi_fused_add_convolution_div_max_pool2d_with_indices_relu_sqrt_sub_27:
	.zero		568
